//
// Generated by NVIDIA NVVM Compiler
//
// Compiler Build ID: CL-36424714
// Cuda compilation tools, release 13.0, V13.0.88
// Based on NVVM 20.0.0
//

.version 9.0
.target sm_100
.address_size 64

	// .globl	_Z21coalesced_read_kernelPKfPfi

.visible .entry _Z21coalesced_read_kernelPKfPfi(
	.param .u64 .ptr .align 1 _Z21coalesced_read_kernelPKfPfi_param_0,
	.param .u64 .ptr .align 1 _Z21coalesced_read_kernelPKfPfi_param_1,
	.param .u32 _Z21coalesced_read_kernelPKfPfi_param_2
)
{
	.reg .pred 	%p<4>;
	.reg .b32 	%r<11>;
	.reg .b32 	%f<9>;
	.reg .b64 	%rd<9>;

	ld.param.u64 	%rd2, [_Z21coalesced_read_kernelPKfPfi_param_0];
	ld.param.u64 	%rd3, [_Z21coalesced_read_kernelPKfPfi_param_1];
	ld.param.u32 	%r6, [_Z21coalesced_read_kernelPKfPfi_param_2];
	mov.u32 	%r7, %ctaid.x;
	mov.u32 	%r1, %ntid.x;
	mov.u32 	%r8, %tid.x;
	mad.lo.s32 	%r2, %r7, %r1, %r8;
	setp.ge.s32 	%p1, %r2, %r6;
	mov.f32 	%f8, 0f00000000;
	@%p1 bra 	$L__BB0_3;
	mov.u32 	%r9, %nctaid.x;
	mul.lo.s32 	%r3, %r1, %r9;
	cvta.to.global.u64 	%rd1, %rd2;
	mov.f32 	%f8, 0f00000000;
	mov.u32 	%r10, %r2;
$L__BB0_2:
	mul.wide.s32 	%rd4, %r10, 4;
	add.s64 	%rd5, %rd1, %rd4;
	ld.global.nc.f32 	%f6, [%rd5];
	add.f32 	%f8, %f8, %f6;
	add.s32 	%r10, %r10, %r3;
	setp.lt.s32 	%p2, %r10, %r6;
	@%p2 bra 	$L__BB0_2;
$L__BB0_3:
	setp.ge.s32 	%p3, %r2, %r6;
	@%p3 bra 	$L__BB0_5;
	cvta.to.global.u64 	%rd6, %rd3;
	mul.wide.s32 	%rd7, %r2, 4;
	add.s64 	%rd8, %rd6, %rd7;
	st.global.f32 	[%rd8], %f8;
$L__BB0_5:
	ret;

}
	// .globl	_Z19strided_read_kernelPKfPfii
.visible .entry _Z19strided_read_kernelPKfPfii(
	.param .u64 .ptr .align 1 _Z19strided_read_kernelPKfPfii_param_0,
	.param .u64 .ptr .align 1 _Z19strided_read_kernelPKfPfii_param_1,
	.param .u32 _Z19strided_read_kernelPKfPfii_param_2,
	.param .u32 _Z19strided_read_kernelPKfPfii_param_3
)
{
	.reg .pred 	%p<4>;
	.reg .b32 	%r<14>;
	.reg .b32 	%f<9>;
	.reg .b64 	%rd<9>;

	ld.param.u64 	%rd2, [_Z19strided_read_kernelPKfPfii_param_0];
	ld.param.u64 	%rd3, [_Z19strided_read_kernelPKfPfii_param_1];
	ld.param.u32 	%r6, [_Z19strided_read_kernelPKfPfii_param_2];
	ld.param.u32 	%r7, [_Z19strided_read_kernelPKfPfii_param_3];
	mov.u32 	%r8, %ctaid.x;
	mov.u32 	%r1, %ntid.x;
	mov.u32 	%r9, %tid.x;
	mad.lo.s32 	%r2, %r8, %r1, %r9;
	setp.ge.s32 	%p1, %r2, %r6;
	mov.f32 	%f8, 0f00000000;
	@%p1 bra 	$L__BB1_3;
	mov.u32 	%r10, %nctaid.x;
	mul.lo.s32 	%r3, %r1, %r10;
	cvta.to.global.u64 	%rd1, %rd2;
	mov.f32 	%f8, 0f00000000;
	mov.u32 	%r13, %r2;
$L__BB1_2:
	mul.lo.s32 	%r11, %r13, %r7;
	rem.s32 	%r12, %r11, %r6;
	mul.wide.s32 	%rd4, %r12, 4;
	add.s64 	%rd5, %rd1, %rd4;
	ld.global.nc.f32 	%f6, [%rd5];
	add.f32 	%f8, %f8, %f6;
	add.s32 	%r13, %r13, %r3;
	setp.lt.s32 	%p2, %r13, %r6;
	@%p2 bra 	$L__BB1_2;
$L__BB1_3:
	setp.ge.s32 	%p3, %r2, %r6;
	@%p3 bra 	$L__BB1_5;
	cvta.to.global.u64 	%rd6, %rd3;
	mul.wide.s32 	%rd7, %r2, 4;
	add.s64 	%rd8, %rd6, %rd7;
	st.global.f32 	[%rd8], %f8;
$L__BB1_5:
	ret;

}


// ===== COMPILED SASS (sm_100) =====

	.target	sm_100

	.elftype	@"ET_EXEC"


//--------------------- .note.nv.tkinfo           --------------------------
	.section	.note.nv.tkinfo,"",@"SHT_NOTE"
	.sectionflags	@"SHF_NOTE_NV_TKINFO"
	.tkinfo
        /*0018*/ 	.word	0x00000002
        /*0030*/ 	.string	""
        /*0030*/ 	.string	"ptxas"
        /*0030*/ 	.string	"Cuda compilation tools, release 13.0, V13.0.88"
        /*0030*/ 	.string	"Build cuda_13.0.r13.0/compiler.36424714_0"
        /*0030*/ 	.string	"-arch sm_100 -m 64 "



//--------------------- .note.nv.cuinfo           --------------------------
	.section	.note.nv.cuinfo,"",@"SHT_NOTE"
	.sectionflags	@"SHF_NOTE_NV_CUINFO"
        /*0018*/ 	.short	0x0002
        /*001a*/ 	.short	0x0064
        /*001c*/ 	.short	0x0082
	.zero		2


//--------------------- .nv.info                  --------------------------
	.section	.nv.info,"",@"SHT_CUDA_INFO"
	.align	4


	//----- nvinfo : EIATTR_REGCOUNT
	.align		4
        /*0000*/ 	.byte	0x04, 0x2f
        /*0002*/ 	.short	(.L_1 - .L_0)
	.align		4
.L_0:
        /*0004*/ 	.word	index@(_Z21coalesced_read_kernelPKfPfi)
        /*0008*/ 	.word	0x0000000e


	//----- nvinfo : EIATTR_FRAME_SIZE
	.align		4
.L_1:
        /*000c*/ 	.byte	0x04, 0x11
        /*000e*/ 	.short	(.L_3 - .L_2)
	.align		4
.L_2:
        /*0010*/ 	.word	index@(_Z21coalesced_read_kernelPKfPfi)
        /*0014*/ 	.word	0x00000000


	//----- nvinfo : EIATTR_REGCOUNT
	.align		4
.L_3:
        /*0018*/ 	.byte	0x04, 0x2f
        /*001a*/ 	.short	(.L_5 - .L_4)
	.align		4
.L_4:
        /*001c*/ 	.word	index@(_Z19strided_read_kernelPKfPfii)
        /*0020*/ 	.word	0x00000013


	//----- nvinfo : EIATTR_FRAME_SIZE
	.align		4
.L_5:
        /*0024*/ 	.byte	0x04, 0x11
        /*0026*/ 	.short	(.L_7 - .L_6)
	.align		4
.L_6:
        /*0028*/ 	.word	index@(_Z19strided_read_kernelPKfPfii)
        /*002c*/ 	.word	0x00000000


	//----- nvinfo : EIATTR_MIN_STACK_SIZE
	.align		4
.L_7:
        /*0030*/ 	.byte	0x04, 0x12
        /*0032*/ 	.short	(.L_9 - .L_8)
	.align		4
.L_8:
        /*0034*/ 	.word	index@(_Z19strided_read_kernelPKfPfii)
        /*0038*/ 	.word	0x00000000


	//----- nvinfo : EIATTR_MIN_STACK_SIZE
	.align		4
.L_9:
        /*003c*/ 	.byte	0x04, 0x12
        /*003e*/ 	.short	(.L_11 - .L_10)
	.align		4
.L_10:
        /*0040*/ 	.word	index@(_Z21coalesced_read_kernelPKfPfi)
        /*0044*/ 	.word	0x00000000
.L_11:


//--------------------- .nv.compat                --------------------------
	.section	.nv.compat,"",@"SHT_CUDA_COMPAT_INFO"
	.align	4
        /*0000*/ 	.byte	0x02, 0x09, 0x00, 0x00, 0x02, 0x02, 0x01, 0x00, 0x02, 0x05, 0x05, 0x00, 0x03, 0x07, 0x01, 0x01
        /*0010*/ 	.byte	0x02, 0x03, 0x00, 0x00, 0x02, 0x06, 0x01, 0x00, 0x04, 0x0b, 0x08, 0x00, 0x09, 0x00, 0x00, 0x00
        /*0020*/ 	.byte	0x00, 0x00, 0x00, 0x00


//--------------------- .nv.info._Z19strided_read_kernelPKfPfii --------------------------
	.section	.nv.info._Z19strided_read_kernelPKfPfii,"",@"SHT_CUDA_INFO"
	.sectionflags	@""
	.align	4


	//----- nvinfo : EIATTR_CUDA_API_VERSION
	.align		4
        /*0000*/ 	.byte	0x04, 0x37
        /*0002*/ 	.short	(.L_13 - .L_12)
.L_12:
        /*0004*/ 	.word	0x00000082


	//----- nvinfo : EIATTR_KPARAM_INFO
	.align		4
.L_13:
        /*0008*/ 	.byte	0x04, 0x17
        /*000a*/ 	.short	(.L_15 - .L_14)
.L_14:
        /*000c*/ 	.word	0x00000000
        /*0010*/ 	.short	0x0003
        /*0012*/ 	.short	0x0014
        /*0014*/ 	.byte	0x00, 0xf0, 0x11, 0x00


	//----- nvinfo : EIATTR_KPARAM_INFO
	.align		4
.L_15:
        /*0018*/ 	.byte	0x04, 0x17
        /*001a*/ 	.short	(.L_17 - .L_16)
.L_16:
        /*001c*/ 	.word	0x00000000
        /*0020*/ 	.short	0x0002
        /*0022*/ 	.short	0x0010
        /*0024*/ 	.byte	0x00, 0xf0, 0x11, 0x00


	//----- nvinfo : EIATTR_KPARAM_INFO
	.align		4
.L_17:
        /*0028*/ 	.byte	0x04, 0x17
        /*002a*/ 	.short	(.L_19 - .L_18)
.L_18:
        /*002c*/ 	.word	0x00000000
        /*0030*/ 	.short	0x0001
        /*0032*/ 	.short	0x0008
        /*0034*/ 	.byte	0x00, 0xf5, 0x21, 0x00


	//----- nvinfo : EIATTR_KPARAM_INFO
	.align		4
.L_19:
        /*0038*/ 	.byte	0x04, 0x17
        /*003a*/ 	.short	(.L_21 - .L_20)
.L_20:
        /*003c*/ 	.word	0x00000000
        /*0040*/ 	.short	0x0000
        /*0042*/ 	.short	0x0000
        /*0044*/ 	.byte	0x00, 0xf5, 0x21, 0x00


	//----- nvinfo : EIATTR_SPARSE_MMA_MASK
	.align		4
.L_21:
        /*0048*/ 	.byte	0x03, 0x50
        /*004a*/ 	.short	0x0000


	//----- nvinfo : EIATTR_MAXREG_COUNT
	.align		4
        /*004c*/ 	.byte	0x03, 0x1b
        /*004e*/ 	.short	0x00ff


	//----- nvinfo : EIATTR_MERCURY_ISA_VERSION
	.align		4
        /*0050*/ 	.byte	0x03, 0x5f
        /*0052*/ 	.short	0x0101


	//----- nvinfo : EIATTR_VRC_CTA_INIT_COUNT
	.align		4
        /*0054*/ 	.byte	0x02, 0x4a
	.zero		1
	.zero		1


	//----- nvinfo : EIATTR_EXIT_INSTR_OFFSETS
	.align		4
        /*0058*/ 	.byte	0x04, 0x1c
        /*005a*/ 	.short	(.L_23 - .L_22)


	//   ....[0]....
.L_22:
        /*005c*/ 	.word	0x00000330


	//   ....[1]....
        /*0060*/ 	.word	0x00000370


	//----- nvinfo : EIATTR_CRS_STACK_SIZE
	.align		4
.L_23:
        /*0064*/ 	.byte	0x04, 0x1e
        /*0066*/ 	.short	(.L_25 - .L_24)
.L_24:
        /*0068*/ 	.word	0x00000000


	//----- nvinfo : EIATTR_CBANK_PARAM_SIZE
	.align		4
.L_25:
        /*006c*/ 	.byte	0x03, 0x19
        /*006e*/ 	.short	0x0018


	//----- nvinfo : EIATTR_PARAM_CBANK
	.align		4
        /*0070*/ 	.byte	0x04, 0x0a
        /*0072*/ 	.short	(.L_27 - .L_26)
	.align		4
.L_26:
        /*0074*/ 	.word	index@(.nv.constant0._Z19strided_read_kernelPKfPfii)
        /*0078*/ 	.short	0x0380
        /*007a*/ 	.short	0x0018


	//----- nvinfo : EIATTR_SW_WAR
	.align		4
.L_27:
        /*007c*/ 	.byte	0x04, 0x36
        /*007e*/ 	.short	(.L_29 - .L_28)
.L_28:
        /*0080*/ 	.word	0x00000008
.L_29:


//--------------------- .nv.info._Z21coalesced_read_kernelPKfPfi --------------------------
	.section	.nv.info._Z21coalesced_read_kernelPKfPfi,"",@"SHT_CUDA_INFO"
	.sectionflags	@""
	.align	4


	//----- nvinfo : EIATTR_CUDA_API_VERSION
	.align		4
        /*0000*/ 	.byte	0x04, 0x37
        /*0002*/ 	.short	(.L_31 - .L_30)
.L_30:
        /*0004*/ 	.word	0x00000082


	//----- nvinfo : EIATTR_KPARAM_INFO
	.align		4
.L_31:
        /*0008*/ 	.byte	0x04, 0x17
        /*000a*/ 	.short	(.L_33 - .L_32)
.L_32:
        /*000c*/ 	.word	0x00000000
        /*0010*/ 	.short	0x0002
        /*0012*/ 	.short	0x0010
        /*0014*/ 	.byte	0x00, 0xf0, 0x11, 0x00


	//----- nvinfo : EIATTR_KPARAM_INFO
	.align		4
.L_33:
        /*0018*/ 	.byte	0x04, 0x17
        /*001a*/ 	.short	(.L_35 - .L_34)
.L_34:
        /*001c*/ 	.word	0x00000000
        /*0020*/ 	.short	0x0001
        /*0022*/ 	.short	0x0008
        /*0024*/ 	.byte	0x00, 0xf5, 0x21, 0x00


	//----- nvinfo : EIATTR_KPARAM_INFO
	.align		4
.L_35:
        /*0028*/ 	.byte	0x04, 0x17
        /*002a*/ 	.short	(.L_37 - .L_36)
.L_36:
        /*002c*/ 	.word	0x00000000
        /*0030*/ 	.short	0x0000
        /*0032*/ 	.short	0x0000
        /*0034*/ 	.byte	0x00, 0xf5, 0x21, 0x00


	//----- nvinfo : EIATTR_SPARSE_MMA_MASK
	.align		4
.L_37:
        /*0038*/ 	.byte	0x03, 0x50
        /*003a*/ 	.short	0x0000


	//----- nvinfo : EIATTR_MAXREG_COUNT
	.align		4
        /*003c*/ 	.byte	0x03, 0x1b
        /*003e*/ 	.short	0x00ff


	//----- nvinfo : EIATTR_MERCURY_ISA_VERSION
	.align		4
        /*0040*/ 	.byte	0x03, 0x5f
        /*0042*/ 	.short	0x0101


	//----- nvinfo : EIATTR_VRC_CTA_INIT_COUNT
	.align		4
        /*0044*/ 	.byte	0x02, 0x4a
	.zero		1
	.zero		1


	//----- nvinfo : EIATTR_EXIT_INSTR_OFFSETS
	.align		4
        /*0048*/ 	.byte	0x04, 0x1c
        /*004a*/ 	.short	(.L_39 - .L_38)


	//   ....[0]....
.L_38:
        /*004c*/ 	.word	0x00000170


	//   ....[1]....
        /*0050*/ 	.word	0x000001b0


	//----- nvinfo : EIATTR_CRS_STACK_SIZE
	.align		4
.L_39:
        /*0054*/ 	.byte	0x04, 0x1e
        /*0056*/ 	.short	(.L_41 - .L_40)
.L_40:
        /*0058*/ 	.word	0x00000000


	//----- nvinfo : EIATTR_CBANK_PARAM_SIZE
	.align		4
.L_41:
        /*005c*/ 	.byte	0x03, 0x19
        /*005e*/ 	.short	0x0014


	//----- nvinfo : EIATTR_PARAM_CBANK
	.align		4
        /*0060*/ 	.byte	0x04, 0x0a
        /*0062*/ 	.short	(.L_43 - .L_42)
	.align		4
.L_42:
        /*0064*/ 	.word	index@(.nv.constant0._Z21coalesced_read_kernelPKfPfi)
        /*0068*/ 	.short	0x0380
        /*006a*/ 	.short	0x0014


	//----- nvinfo : EIATTR_SW_WAR
	.align		4
.L_43:
        /*006c*/ 	.byte	0x04, 0x36
        /*006e*/ 	.short	(.L_45 - .L_44)
.L_44:
        /*0070*/ 	.word	0x00000008
.L_45:


//--------------------- .nv.callgraph             --------------------------
	.section	.nv.callgraph,"",@"SHT_CUDA_CALLGRAPH"
	.align	4
	.sectionentsize	8
	.align		4
        /*0000*/ 	.word	0x00000000
	.align		4
        /*0004*/ 	.word	0xffffffff
	.align		4
        /*0008*/ 	.word	0x00000000
	.align		4
        /*000c*/ 	.word	0xfffffffe
	.align		4
        /*0010*/ 	.word	0x00000000
	.align		4
        /*0014*/ 	.word	0xfffffffd
	.align		4
        /*0018*/ 	.word	0x00000000
	.align		4
        /*001c*/ 	.word	0xfffffffc


//--------------------- .text._Z19strided_read_kernelPKfPfii --------------------------
	.section	.text._Z19strided_read_kernelPKfPfii,"ax",@progbits
	.align	128
        .global         _Z19strided_read_kernelPKfPfii
        .type           _Z19strided_read_kernelPKfPfii,@function
        .size           _Z19strided_read_kernelPKfPfii,(.L_x_8 - _Z19strided_read_kernelPKfPfii)
        .other          _Z19strided_read_kernelPKfPfii,@"STO_CUDA_ENTRY STV_DEFAULT"
_Z19strided_read_kernelPKfPfii:
.text._Z19strided_read_kernelPKfPfii:
[----:B------:R-:W-:Y:S01]  /*0000*/  LDC R1, c[0x0][0x37c] ;  /* 0x0000df00ff017b82 */ /* 0x000fe20000000800 */
[----:B------:R-:W0:Y:S07]  /*0010*/  S2R R0, SR_TID.X ;  /* 0x0000000000007919 */ /* 0x000e2e0000002100 */
[----:B------:R-:W0:Y:S01]  /*0020*/  S2UR UR4, SR_CTAID.X ;  /* 0x00000000000479c3 */ /* 0x000e220000002500 */
[----:B------:R-:W1:Y:S01]  /*0030*/  LDCU UR5, c[0x0][0x390] ;  /* 0x00007200ff0577ac */ /* 0x000e620008000800 */
[----:B------:R-:W-:Y:S01]  /*0040*/  BSSY.RECONVERGENT B0, `(.L_x_0) ;  /* 0x000002d000007945 */ /* 0x000fe20003800200 */
[----:B------:R-:W-:Y:S01]  /*0050*/  HFMA2 R9, -RZ, RZ, 0, 0 ;  /* 0x00000000ff097431 */ /* 0x000fe200000001ff */
[----:B------:R-:W2:Y:S04]  /*0060*/  LDCU.64 UR8, c[0x0][0x390] ;  /* 0x00007200ff0877ac */ /* 0x000ea80008000a00 */
[----:B------:R-:W0:Y:S01]  /*0070*/  LDC R13, c[0x0][0x360] ;  /* 0x0000d800ff0d7b82 */ /* 0x000e220000000800 */
[----:B-1----:R-:W-:-:S02]  /*0080*/  IMAD.U32 R5, RZ, RZ, UR5 ;  /* 0x00000005ff057e24 */ /* 0x002fc4000f8e00ff */
[----:B0-----:R-:W-:Y:S01]  /*0090*/  IMAD R0, R13, UR4, R0 ;  /* 0x000000040d007c24 */ /* 0x001fe2000f8e0200 */
[----:B------:R-:W0:Y:S04]  /*00a0*/  LDCU.64 UR4, c[0x0][0x358] ;  /* 0x00006b00ff0477ac */ /* 0x000e280008000a00 */
[----:B------:R-:W-:-:S13]  /*00b0*/  ISETP.GE.AND P0, PT, R0, R5, PT ;  /* 0x000000050000720c */ /* 0x000fda0003f06270 */
[----:B--2---:R-:W-:Y:S05]  /*00c0*/  @P0 BRA `(.L_x_1) ;  /* 0x0000000000900947 */ /* 0x004fea0003800000 */
[-C--:B------:R-:W-:Y:S01]  /*00d0*/  IABS R4, R5.reuse ;  /* 0x0000000500047213 */ /* 0x080fe20000000000 */
[----:B------:R-:W1:Y:S01]  /*00e0*/  LDC.64 R2, c[0x0][0x380] ;  /* 0x0000e000ff027b82 */ /* 0x000e620000000a00 */
[----:B------:R-:W2:Y:S01]  /*00f0*/  LDCU UR6, c[0x0][0x370] ;  /* 0x00006e00ff0677ac */ /* 0x000ea20008000800 */
[----:B------:R-:W-:Y:S01]  /*0100*/  ISETP.NE.AND P0, PT, R5, RZ, PT ;  /* 0x000000ff0500720c */ /* 0x000fe20003f05270 */
[----:B------:R-:W3:Y:S01]  /*0110*/  I2F.RP R8, R4 ;  /* 0x0000000400087306 */ /* 0x000ee20000209400 */
[----:B------:R-:W-:Y:S01]  /*0120*/  LOP3.LUT R12, RZ, R5, RZ, 0x33, !PT ;  /* 0x00000005ff0c7212 */ /* 0x000fe200078e33ff */
[----:B------:R-:W-:Y:S01]  /*0130*/  IMAD.MOV.U32 R10, RZ, RZ, R0 ;  /* 0x000000ffff0a7224 */ /* 0x000fe200078e0000 */
[----:B------:R-:W-:-:S05]  /*0140*/  MOV R9, RZ ;  /* 0x000000ff00097202 */ /* 0x000fca0000000f00 */
[----:B---3--:R-:W3:Y:S02]  /*0150*/  MUFU.RCP R8, R8 ;  /* 0x0000000800087308 */ /* 0x008ee40000001000 */
[----:B---3--:R-:W-:Y:S02]  /*0160*/  VIADD R6, R8, 0xffffffe ;  /* 0x0ffffffe08067836 */ /* 0x008fe40000000000 */
[----:B--2---:R-:W-:-:S04]  /*0170*/  IMAD R8, R13, UR6, RZ ;  /* 0x000000060d087c24 */ /* 0x004fc8000f8e02ff */
[----:B------:R2:W3:Y:S02]  /*0180*/  F2I.FTZ.U32.TRUNC.NTZ R7, R6 ;  /* 0x0000000600077305 */ /* 0x0004e4000021f000 */
[----:B--2---:R-:W-:Y:S01]  /*0190*/  IMAD.MOV.U32 R6, RZ, RZ, RZ ;  /* 0x000000ffff067224 */ /* 0x004fe200078e00ff */
[----:B---3--:R-:W-:-:S05]  /*01a0*/  IADD3 R11, PT, PT, RZ, -R7, RZ ;  /* 0x80000007ff0b7210 */ /* 0x008fca0007ffe0ff */
[----:B------:R-:W-:-:S04]  /*01b0*/  IMAD R11, R11, R4, RZ ;  /* 0x000000040b0b7224 */ /* 0x000fc800078e02ff */
[----:B-1----:R-:W-:-:S07]  /*01c0*/  IMAD.HI.U32 R11, R7, R11, R6 ;  /* 0x0000000b070b7227 */ /* 0x002fce00078e0006 */
.L_x_2:
[----:B------:R-:W-:Y:S01]  /*01d0*/  IMAD R13, R10, UR9, RZ ;  /* 0x000000090a0d7c24 */ /* 0x000fe2000f8e02ff */
[----:B------:R-:W-:-:S04]  /*01e0*/  MOV R5, UR8 ;  /* 0x0000000800057c02 */ /* 0x000fc80008000f00 */
[----:B------:R-:W-:Y:S02]  /*01f0*/  IABS R14, R13 ;  /* 0x0000000d000e7213 */ /* 0x000fe40000000000 */
[----:B------:R-:W-:Y:S02]  /*0200*/  IABS R16, R5 ;  /* 0x0000000500107213 */ /* 0x000fe40000000000 */
[----:B------:R-:W-:Y:S01]  /*0210*/  ISETP.GE.AND P2, PT, R13, RZ, PT ;  /* 0x000000ff0d00720c */ /* 0x000fe20003f46270 */
[----:B------:R-:W-:-:S04]  /*0220*/  IMAD.HI.U32 R6, R11, R14, RZ ;  /* 0x0000000e0b067227 */ /* 0x000fc800078e00ff */
[----:B------:R-:W-:-:S04]  /*0230*/  IMAD.MOV R7, RZ, RZ, -R6 ;  /* 0x000000ffff077224 */ /* 0x000fc800078e0a06 */
[----:B------:R-:W-:-:S05]  /*0240*/  IMAD R7, R16, R7, R14 ;  /* 0x0000000710077224 */ /* 0x000fca00078e020e */
[----:B------:R-:W-:-:S13]  /*0250*/  ISETP.GT.U32.AND P1, PT, R4, R7, PT ;  /* 0x000000070400720c */ /* 0x000fda0003f24070 */
[----:B------:R-:W-:-:S04]  /*0260*/  @!P1 IADD3 R7, PT, PT, R7, -R16, RZ ;  /* 0x8000001007079210 */ /* 0x000fc80007ffe0ff */
[----:B------:R-:W-:-:S13]  /*0270*/  ISETP.GT.U32.AND P1, PT, R4, R7, PT ;  /* 0x000000070400720c */ /* 0x000fda0003f24070 */
[----:B------:R-:W-:-:S05]  /*0280*/  @!P1 IMAD.IADD R7, R7, 0x1, -R16 ;  /* 0x0000000107079824 */ /* 0x000fca00078e0a10 */
[----:B------:R-:W-:-:S04]  /*0290*/  @!P2 IADD3 R7, PT, PT, -R7, RZ, RZ ;  /* 0x000000ff0707a210 */ /* 0x000fc80007ffe1ff */
[----:B------:R-:W-:-:S05]  /*02a0*/  SEL R7, R12, R7, !P0 ;  /* 0x000000070c077207 */ /* 0x000fca0004000000 */
[----:B------:R-:W-:-:S06]  /*02b0*/  IMAD.WIDE R6, R7, 0x4, R2 ;  /* 0x0000000407067825 */ /* 0x000fcc00078e0202 */
[----:B0-----:R-:W2:Y:S01]  /*02c0*/  LDG.E.CONSTANT R6, desc[UR4][R6.64] ;  /* 0x0000000406067981 */ /* 0x001ea2000c1e9900 */
[----:B------:R-:W-:-:S05]  /*02d0*/  IMAD.IADD R10, R8, 0x1, R10 ;  /* 0x00000001080a7824 */ /* 0x000fca00078e020a */
[----:B------:R-:W-:Y:S01]  /*02e0*/  ISETP.GE.AND P1, PT, R10, R5, PT ;  /* 0x000000050a00720c */ /* 0x000fe20003f26270 */
[----:B--2---:R-:W-:-:S12]  /*02f0*/  FADD R9, R6, R9 ;  /* 0x0000000906097221 */ /* 0x004fd80000000000 */
[----:B------:R-:W-:Y:S05]  /*0300*/  @!P1 BRA `(.L_x_2) ;  /* 0xfffffffc00b09947 */ /* 0x000fea000383ffff */
.L_x_1:
[----:B0-----:R-:W-:Y:S05]  /*0310*/  BSYNC.RECONVERGENT B0 ;  /* 0x0000000000007941 */ /* 0x001fea0003800200 */
.L_x_0:
[----:B------:R-:W-:-:S13]  /*0320*/  ISETP.GE.AND P0, PT, R0, R5, PT ;  /* 0x000000050000720c */ /* 0x000fda0003f06270 */
[----:B------:R-:W-:Y:S05]  /*0330*/  @P0 EXIT ;  /* 0x000000000000094d */ /* 0x000fea0003800000 */
[----:B------:R-:W0:Y:S02]  /*0340*/  LDC.64 R2, c[0x0][0x388] ;  /* 0x0000e200ff027b82 */ /* 0x000e240000000a00 */
[----:B0-----:R-:W-:-:S05]  /*0350*/  IMAD.WIDE R2, R0, 0x4, R2 ;  /* 0x0000000400027825 */ /* 0x001fca00078e0202 */
[----:B------:R-:W-:Y:S01]  /*0360*/  STG.E desc[UR4][R2.64], R9 ;  /* 0x0000000902007986 */ /* 0x000fe2000c101904 */
[----:B------:R-:W-:Y:S05]  /*0370*/  EXIT ;  /* 0x000000000000794d */ /* 0x000fea0003800000 */
.L_x_3:
[----:B------:R-:W-:-:S00]  /*0380*/  BRA `(.L_x_3) ;  /* 0xfffffffc00fc7947 */ /* 0x000fc0000383ffff */
[----:B------:R-:W-:-:S00]  /*0390*/  NOP ;  /* 0x0000000000007918 */ /* 0x000fc00000000000 */
        /* <DEDUP_REMOVED lines=14> */
.L_x_8:


//--------------------- .text._Z21coalesced_read_kernelPKfPfi --------------------------
	.section	.text._Z21coalesced_read_kernelPKfPfi,"ax",@progbits
	.align	128
        .global         _Z21coalesced_read_kernelPKfPfi
        .type           _Z21coalesced_read_kernelPKfPfi,@function
        .size           _Z21coalesced_read_kernelPKfPfi,(.L_x_9 - _Z21coalesced_read_kernelPKfPfi)
        .other          _Z21coalesced_read_kernelPKfPfi,@"STO_CUDA_ENTRY STV_DEFAULT"
_Z21coalesced_read_kernelPKfPfi:
.text._Z21coalesced_read_kernelPKfPfi:
[----:B------:R-:W-:Y:S01]  /*0000*/  LDC R1, c[0x0][0x37c] ;  /* 0x0000df00ff017b82 */ /* 0x000fe20000000800 */
[----:B------:R-:W0:Y:S07]  /*0010*/  S2R R7, SR_TID.X ;  /* 0x0000000000077919 */ /* 0x000e2e0000002100 */
[----:B------:R-:W0:Y:S01]  /*0020*/  S2UR UR4, SR_CTAID.X ;  /* 0x00000000000479c3 */ /* 0x000e220000002500 */
[----:B------:R-:W1:Y:S01]  /*0030*/  LDCU UR7, c[0x0][0x390] ;  /* 0x00007200ff0777ac */ /* 0x000e620008000800 */
[----:B------:R-:W-:Y:S01]  /*0040*/  BSSY.RECONVERGENT B0, `(.L_x_4) ;  /* 0x0000012000007945 */ /* 0x000fe20003800200 */
[----:B------:R-:W-:-:S05]  /*0050*/  HFMA2 R9, -RZ, RZ, 0, 0 ;  /* 0x00000000ff097431 */ /* 0x000fca00000001ff */
[----:B------:R-:W0:Y:S02]  /*0060*/  LDC R0, c[0x0][0x360] ;  /* 0x0000d800ff007b82 */ /* 0x000e240000000800 */
[----:B0-----:R-:W-:Y:S01]  /*0070*/  IMAD R7, R0, UR4, R7 ;  /* 0x0000000400077c24 */ /* 0x001fe2000f8e0207 */
[----:B------:R-:W0:Y:S04]  /*0080*/  LDCU.64 UR4, c[0x0][0x358] ;  /* 0x00006b00ff0477ac */ /* 0x000e280008000a00 */
[----:B-1----:R-:W-:-:S13]  /*0090*/  ISETP.GE.AND P0, PT, R7, UR7, PT ;  /* 0x0000000707007c0c */ /* 0x002fda000bf06270 */
[----:B------:R-:W-:Y:S05]  /*00a0*/  @P0 BRA `(.L_x_5) ;  /* 0x00000000002c0947 */ /* 0x000fea0003800000 */
[----:B------:R-:W1:Y:S01]  /*00b0*/  LDC.64 R4, c[0x0][0x380] ;  /* 0x0000e000ff047b82 */ /* 0x000e620000000a00 */
[----:B------:R-:W2:Y:S01]  /*00c0*/  LDCU UR6, c[0x0][0x370] ;  /* 0x00006e00ff0677ac */ /* 0x000ea20008000800 */
[----:B------:R-:W-:Y:S02]  /*00d0*/  MOV R9, RZ ;  /* 0x000000ff00097202 */ /* 0x000fe40000000f00 */
[----:B------:R-:W-:Y:S01]  /*00e0*/  MOV R11, R7 ;  /* 0x00000007000b7202 */ /* 0x000fe20000000f00 */
[----:B--2---:R-:W-:-:S07]  /*00f0*/  IMAD R0, R0, UR6, RZ ;  /* 0x0000000600007c24 */ /* 0x004fce000f8e02ff */
.L_x_6:
[----:B-1----:R-:W-:-:S06]  /*0100*/  IMAD.WIDE R2, R11, 0x4, R4 ;  /* 0x000000040b027825 */ /* 0x002fcc00078e0204 */
[----:B0-----:R-:W2:Y:S01]  /*0110*/  LDG.E.CONSTANT R2, desc[UR4][R2.64] ;  /* 0x0000000402027981 */ /* 0x001ea2000c1e9900 */
[----:B------:R-:W-:-:S04]  /*0120*/  IADD3 R11, PT, PT, R0, R11, RZ ;  /* 0x0000000b000b7210 */ /* 0x000fc80007ffe0ff */
[----:B------:R-:W-:Y:S01]  /*0130*/  ISETP.GE.AND P1, PT, R11, UR7, PT ;  /* 0x000000070b007c0c */ /* 0x000fe2000bf26270 */
[----:B--2---:R-:W-:-:S12]  /*0140*/  FADD R9, R2, R9 ;  /* 0x0000000902097221 */ /* 0x004fd80000000000 */
[----:B------:R-:W-:Y:S05]  /*0150*/  @!P1 BRA `(.L_x_6) ;  /* 0xfffffffc00e89947 */ /* 0x000fea000383ffff */
.L_x_5:
[----:B0-----:R-:W-:Y:S05]  /*0160*/  BSYNC.RECONVERGENT B0 ;  /* 0x0000000000007941 */ /* 0x001fea0003800200 */
.L_x_4:
[----:B------:R-:W-:Y:S05]  /*0170*/  @P0 EXIT ;  /* 0x000000000000094d */ /* 0x000fea0003800000 */
[----:B------:R-:W0:Y:S02]  /*0180*/  LDC.64 R2, c[0x0][0x388] ;  /* 0x0000e200ff027b82 */ /* 0x000e240000000a00 */
[----:B0-----:R-:W-:-:S05]  /*0190*/  IMAD.WIDE R2, R7, 0x4, R2 ;  /* 0x0000000407027825 */ /* 0x001fca00078e0202 */
[----:B------:R-:W-:Y:S01]  /*01a0*/  STG.E desc[UR4][R2.64], R9 ;  /* 0x0000000902007986 */ /* 0x000fe2000c101904 */
[----:B------:R-:W-:Y:S05]  /*01b0*/  EXIT ;  /* 0x000000000000794d */ /* 0x000fea0003800000 */
.L_x_7:
        /* <DEDUP_REMOVED lines=12> */
.L_x_9:


//--------------------- .nv.shared.reserved.0     --------------------------
	.section	.nv.shared.reserved.0,"aw",@nobits
	.weak		__nv_reservedSMEM_offset_0_alias
	.size		__nv_reservedSMEM_offset_0_alias, 0, 64
	.other		__nv_reservedSMEM_offset_0_alias,@"STO_CUDA_RESERVED_SHARED STV_DEFAULT"
__nv_reservedSMEM_offset_0_alias:
	.zero		0
	.zero		64


//--------------------- .nv.constant0._Z19strided_read_kernelPKfPfii --------------------------
	.section	.nv.constant0._Z19strided_read_kernelPKfPfii,"a",@progbits
	.sectionflags	@""
	.align	4
.nv.constant0._Z19strided_read_kernelPKfPfii:
	.zero		920


//--------------------- .nv.constant0._Z21coalesced_read_kernelPKfPfi --------------------------
	.section	.nv.constant0._Z21coalesced_read_kernelPKfPfi,"a",@progbits
	.sectionflags	@""
	.align	4
.nv.constant0._Z21coalesced_read_kernelPKfPfi:
	.zero		916


//--------------------- SYMBOLS --------------------------

	.type		.nv.reservedSmem.offset0,@object
	.size		.nv.reservedSmem.offset0,0x4
